//
// Generated by NVIDIA NVVM Compiler
//
// Compiler Build ID: CL-36424714
// Cuda compilation tools, release 13.0, V13.0.88
// Based on NVVM 20.0.0
//

.version 9.0
.target sm_100
.address_size 64

	// .globl	_Z12mandelKernelffffPiiii

.visible .entry _Z12mandelKernelffffPiiii(
	.param .f32 _Z12mandelKernelffffPiiii_param_0,
	.param .f32 _Z12mandelKernelffffPiiii_param_1,
	.param .f32 _Z12mandelKernelffffPiiii_param_2,
	.param .f32 _Z12mandelKernelffffPiiii_param_3,
	.param .u64 .ptr .align 1 _Z12mandelKernelffffPiiii_param_4,
	.param .u32 _Z12mandelKernelffffPiiii_param_5,
	.param .u32 _Z12mandelKernelffffPiiii_param_6,
	.param .u32 _Z12mandelKernelffffPiiii_param_7
)
{
	.reg .pred 	%p<7>;
	.reg .b32 	%r<22>;
	.reg .b32 	%f<20>;
	.reg .b64 	%rd<5>;

	ld.param.f32 	%f9, [_Z12mandelKernelffffPiiii_param_0];
	ld.param.f32 	%f10, [_Z12mandelKernelffffPiiii_param_1];
	ld.param.f32 	%f11, [_Z12mandelKernelffffPiiii_param_2];
	ld.param.f32 	%f12, [_Z12mandelKernelffffPiiii_param_3];
	ld.param.u64 	%rd1, [_Z12mandelKernelffffPiiii_param_4];
	ld.param.u32 	%r7, [_Z12mandelKernelffffPiiii_param_5];
	ld.param.u32 	%r9, [_Z12mandelKernelffffPiiii_param_6];
	ld.param.u32 	%r8, [_Z12mandelKernelffffPiiii_param_7];
	mov.u32 	%r11, %tid.x;
	mov.u32 	%r12, %ctaid.x;
	mov.u32 	%r13, %ntid.x;
	mad.lo.s32 	%r1, %r12, %r13, %r11;
	mov.u32 	%r14, %tid.y;
	mov.u32 	%r15, %ctaid.y;
	mov.u32 	%r16, %ntid.y;
	mad.lo.s32 	%r17, %r15, %r16, %r14;
	setp.ge.s32 	%p1, %r1, %r7;
	setp.ge.s32 	%p2, %r17, %r9;
	or.pred  	%p3, %p1, %p2;
	@%p3 bra 	$L__BB0_6;
	cvt.rn.f32.s32 	%f13, %r1;
	fma.rn.f32 	%f1, %f9, %f13, %f11;
	cvt.rn.f32.u32 	%f14, %r17;
	fma.rn.f32 	%f2, %f10, %f14, %f12;
	mad.lo.s32 	%r3, %r7, %r17, %r1;
	setp.lt.s32 	%p4, %r8, 1;
	mov.b32 	%r21, 0;
	@%p4 bra 	$L__BB0_5;
	mov.b32 	%r20, 0;
	mov.f32 	%f18, %f2;
	mov.f32 	%f19, %f1;
$L__BB0_3:
	mul.f32 	%f5, %f19, %f19;
	mul.f32 	%f6, %f18, %f18;
	add.f32 	%f15, %f5, %f6;
	setp.gt.f32 	%p5, %f15, 0f40800000;
	mov.u32 	%r21, %r20;
	@%p5 bra 	$L__BB0_5;
	sub.f32 	%f16, %f5, %f6;
	add.f32 	%f17, %f19, %f19;
	add.f32 	%f19, %f1, %f16;
	fma.rn.f32 	%f18, %f17, %f18, %f2;
	add.s32 	%r20, %r20, 1;
	setp.ne.s32 	%p6, %r20, %r8;
	mov.u32 	%r21, %r8;
	@%p6 bra 	$L__BB0_3;
$L__BB0_5:
	cvta.to.global.u64 	%rd2, %rd1;
	mul.wide.s32 	%rd3, %r3, 4;
	add.s64 	%rd4, %rd2, %rd3;
	st.global.u32 	[%rd4], %r21;
$L__BB0_6:
	ret;

}


// ===== COMPILED SASS (sm_100) =====

	.target	sm_100

	.elftype	@"ET_EXEC"


//--------------------- .note.nv.tkinfo           --------------------------
	.section	.note.nv.tkinfo,"",@"SHT_NOTE"
	.sectionflags	@"SHF_NOTE_NV_TKINFO"
	.tkinfo
        /*0018*/ 	.word	0x00000002
        /*0030*/ 	.string	""
        /*0030*/ 	.string	"ptxas"
        /*0030*/ 	.string	"Cuda compilation tools, release 13.0, V13.0.88"
        /*0030*/ 	.string	"Build cuda_13.0.r13.0/compiler.36424714_0"
        /*0030*/ 	.string	"-arch sm_100 -m 64 "



//--------------------- .note.nv.cuinfo           --------------------------
	.section	.note.nv.cuinfo,"",@"SHT_NOTE"
	.sectionflags	@"SHF_NOTE_NV_CUINFO"
        /*0018*/ 	.short	0x0002
        /*001a*/ 	.short	0x0064
        /*001c*/ 	.short	0x0082
	.zero		2


//--------------------- .nv.info                  --------------------------
	.section	.nv.info,"",@"SHT_CUDA_INFO"
	.align	4


	//----- nvinfo : EIATTR_REGCOUNT
	.align		4
        /*0000*/ 	.byte	0x04, 0x2f
        /*0002*/ 	.short	(.L_1 - .L_0)
	.align		4
.L_0:
        /*0004*/ 	.word	index@(_Z12mandelKernelffffPiiii)
        /*0008*/ 	.word	0x00000010


	//----- nvinfo : EIATTR_FRAME_SIZE
	.align		4
.L_1:
        /*000c*/ 	.byte	0x04, 0x11
        /*000e*/ 	.short	(.L_3 - .L_2)
	.align		4
.L_2:
        /*0010*/ 	.word	index@(_Z12mandelKernelffffPiiii)
        /*0014*/ 	.word	0x00000000


	//----- nvinfo : EIATTR_MIN_STACK_SIZE
	.align		4
.L_3:
        /*0018*/ 	.byte	0x04, 0x12
        /*001a*/ 	.short	(.L_5 - .L_4)
	.align		4
.L_4:
        /*001c*/ 	.word	index@(_Z12mandelKernelffffPiiii)
        /*0020*/ 	.word	0x00000000
.L_5:


//--------------------- .nv.compat                --------------------------
	.section	.nv.compat,"",@"SHT_CUDA_COMPAT_INFO"
	.align	4
        /*0000*/ 	.byte	0x02, 0x09, 0x00, 0x00, 0x02, 0x02, 0x01, 0x00, 0x02, 0x05, 0x05, 0x00, 0x03, 0x07, 0x01, 0x01
        /*0010*/ 	.byte	0x02, 0x03, 0x00, 0x00, 0x02, 0x06, 0x01, 0x00, 0x04, 0x0b, 0x08, 0x00, 0x01, 0x00, 0x00, 0x00
        /*0020*/ 	.byte	0x00, 0x00, 0x00, 0x00


//--------------------- .nv.info._Z12mandelKernelffffPiiii --------------------------
	.section	.nv.info._Z12mandelKernelffffPiiii,"",@"SHT_CUDA_INFO"
	.sectionflags	@""
	.align	4


	//----- nvinfo : EIATTR_CUDA_API_VERSION
	.align		4
        /*0000*/ 	.byte	0x04, 0x37
        /*0002*/ 	.short	(.L_7 - .L_6)
.L_6:
        /*0004*/ 	.word	0x00000082


	//----- nvinfo : EIATTR_KPARAM_INFO
	.align		4
.L_7:
        /*0008*/ 	.byte	0x04, 0x17
        /*000a*/ 	.short	(.L_9 - .L_8)
.L_8:
        /*000c*/ 	.word	0x00000000
        /*0010*/ 	.short	0x0007
        /*0012*/ 	.short	0x0020
        /*0014*/ 	.byte	0x00, 0xf0, 0x11, 0x00


	//----- nvinfo : EIATTR_KPARAM_INFO
	.align		4
.L_9:
        /*0018*/ 	.byte	0x04, 0x17
        /*001a*/ 	.short	(.L_11 - .L_10)
.L_10:
        /*001c*/ 	.word	0x00000000
        /*0020*/ 	.short	0x0006
        /*0022*/ 	.short	0x001c
        /*0024*/ 	.byte	0x00, 0xf0, 0x11, 0x00


	//----- nvinfo : EIATTR_KPARAM_INFO
	.align		4
.L_11:
        /*0028*/ 	.byte	0x04, 0x17
        /*002a*/ 	.short	(.L_13 - .L_12)
.L_12:
        /*002c*/ 	.word	0x00000000
        /*0030*/ 	.short	0x0005
        /*0032*/ 	.short	0x0018
        /*0034*/ 	.byte	0x00, 0xf0, 0x11, 0x00


	//----- nvinfo : EIATTR_KPARAM_INFO
	.align		4
.L_13:
        /*0038*/ 	.byte	0x04, 0x17
        /*003a*/ 	.short	(.L_15 - .L_14)
.L_14:
        /*003c*/ 	.word	0x00000000
        /*0040*/ 	.short	0x0004
        /*0042*/ 	.short	0x0010
        /*0044*/ 	.byte	0x00, 0xf5, 0x21, 0x00


	//----- nvinfo : EIATTR_KPARAM_INFO
	.align		4
.L_15:
        /*0048*/ 	.byte	0x04, 0x17
        /*004a*/ 	.short	(.L_17 - .L_16)
.L_16:
        /*004c*/ 	.word	0x00000000
        /*0050*/ 	.short	0x0003
        /*0052*/ 	.short	0x000c
        /*0054*/ 	.byte	0x00, 0xf0, 0x11, 0x00


	//----- nvinfo : EIATTR_KPARAM_INFO
	.align		4
.L_17:
        /*0058*/ 	.byte	0x04, 0x17
        /*005a*/ 	.short	(.L_19 - .L_18)
.L_18:
        /*005c*/ 	.word	0x00000000
        /*0060*/ 	.short	0x0002
        /*0062*/ 	.short	0x0008
        /*0064*/ 	.byte	0x00, 0xf0, 0x11, 0x00


	//----- nvinfo : EIATTR_KPARAM_INFO
	.align		4
.L_19:
        /*0068*/ 	.byte	0x04, 0x17
        /*006a*/ 	.short	(.L_21 - .L_20)
.L_20:
        /*006c*/ 	.word	0x00000000
        /*0070*/ 	.short	0x0001
        /*0072*/ 	.short	0x0004
        /*0074*/ 	.byte	0x00, 0xf0, 0x11, 0x00


	//----- nvinfo : EIATTR_KPARAM_INFO
	.align		4
.L_21:
        /*0078*/ 	.byte	0x04, 0x17
        /*007a*/ 	.short	(.L_23 - .L_22)
.L_22:
        /*007c*/ 	.word	0x00000000
        /*0080*/ 	.short	0x0000
        /*0082*/ 	.short	0x0000
        /*0084*/ 	.byte	0x00, 0xf0, 0x11, 0x00


	//----- nvinfo : EIATTR_SPARSE_MMA_MASK
	.align		4
.L_23:
        /*0088*/ 	.byte	0x03, 0x50
        /*008a*/ 	.short	0x0000


	//----- nvinfo : EIATTR_MAXREG_COUNT
	.align		4
        /*008c*/ 	.byte	0x03, 0x1b
        /*008e*/ 	.short	0x00ff


	//----- nvinfo : EIATTR_MERCURY_ISA_VERSION
	.align		4
        /*0090*/ 	.byte	0x03, 0x5f
        /*0092*/ 	.short	0x0101


	//----- nvinfo : EIATTR_VRC_CTA_INIT_COUNT
	.align		4
        /*0094*/ 	.byte	0x02, 0x4a
	.zero		1
	.zero		1


	//----- nvinfo : EIATTR_EXIT_INSTR_OFFSETS
	.align		4
        /*0098*/ 	.byte	0x04, 0x1c
        /*009a*/ 	.short	(.L_25 - .L_24)


	//   ....[0]....
.L_24:
        /*009c*/ 	.word	0x000000c0


	//   ....[1]....
        /*00a0*/ 	.word	0x00000300


	//----- nvinfo : EIATTR_CRS_STACK_SIZE
	.align		4
.L_25:
        /*00a4*/ 	.byte	0x04, 0x1e
        /*00a6*/ 	.short	(.L_27 - .L_26)
.L_26:
        /*00a8*/ 	.word	0x00000000


	//----- nvinfo : EIATTR_CBANK_PARAM_SIZE
	.align		4
.L_27:
        /*00ac*/ 	.byte	0x03, 0x19
        /*00ae*/ 	.short	0x0024


	//----- nvinfo : EIATTR_PARAM_CBANK
	.align		4
        /*00b0*/ 	.byte	0x04, 0x0a
        /*00b2*/ 	.short	(.L_29 - .L_28)
	.align		4
.L_28:
        /*00b4*/ 	.word	index@(.nv.constant0._Z12mandelKernelffffPiiii)
        /*00b8*/ 	.short	0x0380
        /*00ba*/ 	.short	0x0024


	//----- nvinfo : EIATTR_SW_WAR
	.align		4
.L_29:
        /*00bc*/ 	.byte	0x04, 0x36
        /*00be*/ 	.short	(.L_31 - .L_30)
.L_30:
        /*00c0*/ 	.word	0x00000008
.L_31:


//--------------------- .nv.callgraph             --------------------------
	.section	.nv.callgraph,"",@"SHT_CUDA_CALLGRAPH"
	.align	4
	.sectionentsize	8
	.align		4
        /*0000*/ 	.word	0x00000000
	.align		4
        /*0004*/ 	.word	0xffffffff
	.align		4
        /*0008*/ 	.word	0x00000000
	.align		4
        /*000c*/ 	.word	0xfffffffe
	.align		4
        /*0010*/ 	.word	0x00000000
	.align		4
        /*0014*/ 	.word	0xfffffffd
	.align		4
        /*0018*/ 	.word	0x00000000
	.align		4
        /*001c*/ 	.word	0xfffffffc


//--------------------- .text._Z12mandelKernelffffPiiii --------------------------
	.section	.text._Z12mandelKernelffffPiiii,"ax",@progbits
	.align	128
        .global         _Z12mandelKernelffffPiiii
        .type           _Z12mandelKernelffffPiiii,@function
        .size           _Z12mandelKernelffffPiiii,(.L_x_4 - _Z12mandelKernelffffPiiii)
        .other          _Z12mandelKernelffffPiiii,@"STO_CUDA_ENTRY STV_DEFAULT"
_Z12mandelKernelffffPiiii:
.text._Z12mandelKernelffffPiiii:
[----:B------:R-:W-:Y:S01]  /*0000*/  LDC R1, c[0x0][0x37c] ;  /* 0x0000df00ff017b82 */ /* 0x000fe20000000800 */
[----:B------:R-:W0:Y:S07]  /*0010*/  S2R R3, SR_TID.Y ;  /* 0x0000000000037919 */ /* 0x000e2e0000002200 */
[----:B------:R-:W1:Y:S01]  /*0020*/  LDC R5, c[0x0][0x360] ;  /* 0x0000d800ff057b82 */ /* 0x000e620000000800 */
[----:B------:R-:W2:Y:S01]  /*0030*/  LDCU.64 UR6, c[0x0][0x398] ;  /* 0x00007300ff0677ac */ /* 0x000ea20008000a00 */
[----:B------:R-:W1:Y:S06]  /*0040*/  S2R R0, SR_TID.X ;  /* 0x0000000000007919 */ /* 0x000e6c0000002100 */
[----:B------:R-:W0:Y:S08]  /*0050*/  S2UR UR5, SR_CTAID.Y ;  /* 0x00000000000579c3 */ /* 0x000e300000002600 */
[----:B------:R-:W0:Y:S08]  /*0060*/  LDC R2, c[0x0][0x364] ;  /* 0x0000d900ff027b82 */ /* 0x000e300000000800 */
[----:B------:R-:W1:Y:S01]  /*0070*/  S2UR UR4, SR_CTAID.X ;  /* 0x00000000000479c3 */ /* 0x000e620000002500 */
[----:B0-----:R-:W-:-:S05]  /*0080*/  IMAD R3, R2, UR5, R3 ;  /* 0x0000000502037c24 */ /* 0x001fca000f8e0203 */
[----:B--2---:R-:W-:Y:S01]  /*0090*/  ISETP.GE.AND P0, PT, R3, UR7, PT ;  /* 0x0000000703007c0c */ /* 0x004fe2000bf06270 */
[----:B-1----:R-:W-:-:S05]  /*00a0*/  IMAD R0, R5, UR4, R0 ;  /* 0x0000000405007c24 */ /* 0x002fca000f8e0200 */
[----:B------:R-:W-:-:S13]  /*00b0*/  ISETP.GE.OR P0, PT, R0, UR6, P0 ;  /* 0x0000000600007c0c */ /* 0x000fda0008706670 */
[----:B------:R-:W-:Y:S05]  /*00c0*/  @P0 EXIT ;  /* 0x000000000000094d */ /* 0x000fea0003800000 */
[----:B------:R-:W0:Y:S01]  /*00d0*/  LDCU UR7, c[0x0][0x3a0] ;  /* 0x00007400ff0777ac */ /* 0x000e220008000800 */
[----:B------:R-:W1:Y:S01]  /*00e0*/  LDC.64 R8, c[0x0][0x380] ;  /* 0x0000e000ff087b82 */ /* 0x000e620000000a00 */
[----:B------:R-:W-:Y:S01]  /*00f0*/  I2FP.F32.U32 R2, R3 ;  /* 0x0000000300027245 */ /* 0x000fe20000201000 */
[----:B------:R-:W-:Y:S01]  /*0100*/  IMAD R7, R3, UR6, R0 ;  /* 0x0000000603077c24 */ /* 0x000fe2000f8e0200 */
[----:B------:R-:W-:Y:S01]  /*0110*/  I2FP.F32.S32 R5, R0 ;  /* 0x0000000000057245 */ /* 0x000fe20000201400 */
[----:B------:R-:W2:Y:S04]  /*0120*/  LDCU.64 UR4, c[0x0][0x358] ;  /* 0x00006b00ff0477ac */ /* 0x000ea80008000a00 */
[----:B------:R-:W1:Y:S01]  /*0130*/  LDC.64 R10, c[0x0][0x388] ;  /* 0x0000e200ff0a7b82 */ /* 0x000e620000000a00 */
[----:B0-----:R-:W-:Y:S01]  /*0140*/  UISETP.GE.AND UP0, UPT, UR7, 0x1, UPT ;  /* 0x000000010700788c */ /* 0x001fe2000bf06270 */
[----:B-1----:R-:W-:Y:S01]  /*0150*/  FFMA R2, R2, R9, R11 ;  /* 0x0000000902027223 */ /* 0x002fe2000000000b */
[----:B------:R-:W-:-:S02]  /*0160*/  HFMA2 R9, -RZ, RZ, 0, 0 ;  /* 0x00000000ff097431 */ /* 0x000fc400000001ff */
[----:B------:R-:W-:-:S05]  /*0170*/  FFMA R5, R5, R8, R10 ;  /* 0x0000000805057223 */ /* 0x000fca000000000a */
[----:B--2---:R-:W-:Y:S05]  /*0180*/  BRA.U !UP0, `(.L_x_0) ;  /* 0x0000000108507547 */ /* 0x004fea000b800000 */
[----:B------:R-:W-:Y:S01]  /*0190*/  BSSY.RECONVERGENT B0, `(.L_x_0) ;  /* 0x0000013000007945 */ /* 0x000fe20003800200 */
[----:B------:R-:W-:Y:S01]  /*01a0*/  MOV R9, RZ ;  /* 0x000000ff00097202 */ /* 0x000fe20000000f00 */
[----:B------:R-:W0:Y:S01]  /*01b0*/  LDCU UR6, c[0x0][0x3a0] ;  /* 0x00007400ff0677ac */ /* 0x000e220008000800 */
[----:B------:R-:W-:Y:S02]  /*01c0*/  MOV R3, R2 ;  /* 0x0000000200037202 */ /* 0x000fe40000000f00 */
[----:B------:R-:W-:Y:S01]  /*01d0*/  MOV R0, R5 ;  /* 0x0000000500007202 */ /* 0x000fe20000000f00 */
[----:B------:R-:W1:Y:S06]  /*01e0*/  LDCU UR7, c[0x0][0x3a0] ;  /* 0x00007400ff0777ac */ /* 0x000e6c0008000800 */
.L_x_2:
[----:B------:R-:W-:Y:S01]  /*01f0*/  FMUL R4, R0, R0 ;  /* 0x0000000000047220 */ /* 0x000fe20000400000 */
[----:B------:R-:W-:-:S04]  /*0200*/  FMUL R13, R3, R3 ;  /* 0x00000003030d7220 */ /* 0x000fc80000400000 */
[----:B------:R-:W-:-:S05]  /*0210*/  FADD R6, R4, R13 ;  /* 0x0000000d04067221 */ /* 0x000fca0000000000 */
[----:B------:R-:W-:-:S13]  /*0220*/  FSETP.GT.AND P0, PT, R6, 4, PT ;  /* 0x408000000600780b */ /* 0x000fda0003f04000 */
[----:B------:R-:W-:Y:S05]  /*0230*/  @P0 BRA `(.L_x_1) ;  /* 0x0000000000200947 */ /* 0x000fea0003800000 */
[----:B------:R-:W-:Y:S01]  /*0240*/  IADD3 R9, PT, PT, R9, 0x1, RZ ;  /* 0x0000000109097810 */ /* 0x000fe20007ffe0ff */
[----:B------:R-:W-:Y:S01]  /*0250*/  FADD R11, R0, R0 ;  /* 0x00000000000b7221 */ /* 0x000fe20000000000 */
[----:B------:R-:W-:Y:S02]  /*0260*/  FADD R0, R4, -R13 ;  /* 0x8000000d04007221 */ /* 0x000fe40000000000 */
[----:B-1----:R-:W-:Y:S01]  /*0270*/  ISETP.NE.AND P0, PT, R9, UR7, PT ;  /* 0x0000000709007c0c */ /* 0x002fe2000bf05270 */
[----:B------:R-:W-:Y:S01]  /*0280*/  FFMA R3, R11, R3, R2 ;  /* 0x000000030b037223 */ /* 0x000fe20000000002 */
[----:B------:R-:W-:-:S11]  /*0290*/  FADD R0, R5, R0 ;  /* 0x0000000005007221 */ /* 0x000fd60000000000 */
[----:B------:R-:W-:Y:S05]  /*02a0*/  @P0 BRA `(.L_x_2) ;  /* 0xfffffffc00d00947 */ /* 0x000fea000383ffff */
[----:B0-----:R-:W-:-:S07]  /*02b0*/  MOV R9, UR6 ;  /* 0x0000000600097c02 */ /* 0x001fce0008000f00 */
.L_x_1:
[----:B01----:R-:W-:Y:S05]  /*02c0*/  BSYNC.RECONVERGENT B0 ;  /* 0x0000000000007941 */ /* 0x003fea0003800200 */
.L_x_0:
[----:B------:R-:W0:Y:S02]  /*02d0*/  LDC.64 R2, c[0x0][0x390] ;  /* 0x0000e400ff027b82 */ /* 0x000e240000000a00 */
[----:B0-----:R-:W-:-:S05]  /*02e0*/  IMAD.WIDE R2, R7, 0x4, R2 ;  /* 0x0000000407027825 */ /* 0x001fca00078e0202 */
[----:B------:R-:W-:Y:S01]  /*02f0*/  STG.E desc[UR4][R2.64], R9 ;  /* 0x0000000902007986 */ /* 0x000fe2000c101904 */
[----:B------:R-:W-:Y:S05]  /*0300*/  EXIT ;  /* 0x000000000000794d */ /* 0x000fea0003800000 */
.L_x_3:
[----:B------:R-:W-:-:S00]  /*0310*/  BRA `(.L_x_3) ;  /* 0xfffffffc00fc7947 */ /* 0x000fc0000383ffff */
[----:B------:R-:W-:-:S00]  /*0320*/  NOP ;  /* 0x0000000000007918 */ /* 0x000fc00000000000 */
        /* <DEDUP_REMOVED lines=13> */
.L_x_4:


//--------------------- .nv.shared.reserved.0     --------------------------
	.section	.nv.shared.reserved.0,"aw",@nobits
	.weak		__nv_reservedSMEM_offset_0_alias
	.size		__nv_reservedSMEM_offset_0_alias, 0, 64
	.other		__nv_reservedSMEM_offset_0_alias,@"STO_CUDA_RESERVED_SHARED STV_DEFAULT"
__nv_reservedSMEM_offset_0_alias:
	.zero		0
	.zero		64


//--------------------- .nv.constant0._Z12mandelKernelffffPiiii --------------------------
	.section	.nv.constant0._Z12mandelKernelffffPiiii,"a",@progbits
	.sectionflags	@""
	.align	4
.nv.constant0._Z12mandelKernelffffPiiii:
	.zero		932


//--------------------- SYMBOLS --------------------------

	.type		.nv.reservedSmem.offset0,@object
	.size		.nv.reservedSmem.offset0,0x4
